	.headerflags	@"EF_CUDA_TEXMODE_UNIFIED EF_CUDA_64BIT_ADDRESS EF_CUDA_ACCELERATORS EF_CUDA_SM90 EF_CUDA_VIRTUAL_SM(EF_CUDA_SM90)"
	.elftype	@"ET_EXEC"


//--------------------- .nv.info                  --------------------------
	.section	.nv.info,"",@"SHT_CUDA_INFO"
	.align	4


	//----- nvinfo : EIATTR_REGCOUNT
	.align		4
        /*0000*/ 	.byte	0x04, 0x2f
        /*0002*/ 	.short	(.L_1 - .L_0)
	.align		4
.L_0:
        /*0004*/ 	.word	index@(triton_poi_fused_adaptive_max_pool2d_3)
        /*0008*/ 	.word	0x00000018


	//----- nvinfo : EIATTR_MIN_STACK_SIZE
	.align		4
.L_1:
        /*000c*/ 	.byte	0x04, 0x12
        /*000e*/ 	.short	(.L_3 - .L_2)
	.align		4
.L_2:
        /*0010*/ 	.word	index@(triton_poi_fused_adaptive_max_pool2d_3)
        /*0014*/ 	.word	0x00000000


	//----- nvinfo : EIATTR_FRAME_SIZE
	.align		4
.L_3:
        /*0018*/ 	.byte	0x04, 0x11
        /*001a*/ 	.short	(.L_5 - .L_4)
	.align		4
.L_4:
        /*001c*/ 	.word	index@(triton_poi_fused_adaptive_max_pool2d_3)
        /*0020*/ 	.word	0x00000000


	//----- nvinfo : EIATTR_MIN_STACK_SIZE
	.align		4
.L_5:
        /*0024*/ 	.byte	0x04, 0x12
        /*0026*/ 	.short	(.L_7 - .L_6)
	.align		4
.L_6:
        /*0028*/ 	.word	index@(triton_poi_fused_adaptive_max_pool2d_3)
        /*002c*/ 	.word	0x00000000
.L_7:


//--------------------- .nv.info.triton_poi_fused_adaptive_max_pool2d_3 --------------------------
	.section	.nv.info.triton_poi_fused_adaptive_max_pool2d_3,"",@"SHT_CUDA_INFO"
	.sectionflags	@""
	.align	4


	//----- nvinfo : EIATTR_CUDA_API_VERSION
	.align		4
        /*0000*/ 	.byte	0x04, 0x37
        /*0002*/ 	.short	(.L_9 - .L_8)
.L_8:
        /*0004*/ 	.word	0x0000007c


	//----- nvinfo : EIATTR_KPARAM_INFO
	.align		4
.L_9:
        /*0008*/ 	.byte	0x04, 0x17
        /*000a*/ 	.short	(.L_11 - .L_10)
.L_10:
        /*000c*/ 	.word	0x00000000
        /*0010*/ 	.short	0x0003
        /*0012*/ 	.short	0x0018
        /*0014*/ 	.byte	0x00, 0xf0, 0x11, 0x00


	//----- nvinfo : EIATTR_KPARAM_INFO
	.align		4
.L_11:
        /*0018*/ 	.byte	0x04, 0x17
        /*001a*/ 	.short	(.L_13 - .L_12)
.L_12:
        /*001c*/ 	.word	0x00000000
        /*0020*/ 	.short	0x0002
        /*0022*/ 	.short	0x0010
        /*0024*/ 	.byte	0x00, 0xf4, 0x21, 0x00


	//----- nvinfo : EIATTR_KPARAM_INFO
	.align		4
.L_13:
        /*0028*/ 	.byte	0x04, 0x17
        /*002a*/ 	.short	(.L_15 - .L_14)
.L_14:
        /*002c*/ 	.word	0x00000000
        /*0030*/ 	.short	0x0001
        /*0032*/ 	.short	0x0008
        /*0034*/ 	.byte	0x00, 0xf4, 0x21, 0x00


	//----- nvinfo : EIATTR_KPARAM_INFO
	.align		4
.L_15:
        /*0038*/ 	.byte	0x04, 0x17
        /*003a*/ 	.short	(.L_17 - .L_16)
.L_16:
        /*003c*/ 	.word	0x00000000
        /*0040*/ 	.short	0x0000
        /*0042*/ 	.short	0x0000
        /*0044*/ 	.byte	0x00, 0xf4, 0x21, 0x00


	//----- nvinfo : EIATTR_SPARSE_MMA_MASK
	.align		4
.L_17:
        /*0048*/ 	.byte	0x03, 0x50
        /*004a*/ 	.short	0x0000


	//----- nvinfo : EIATTR_MAXREG_COUNT
	.align		4
        /*004c*/ 	.byte	0x03, 0x1b
        /*004e*/ 	.short	0x00ff


	//----- nvinfo : EIATTR_EXIT_INSTR_OFFSETS
	.align		4
        /*0050*/ 	.byte	0x04, 0x1c
        /*0052*/ 	.short	(.L_19 - .L_18)


	//   ....[0]....
.L_18:
        /*0054*/ 	.word	0x00000610


	//   ....[1]....
        /*0058*/ 	.word	0x00000630


	//----- nvinfo : EIATTR_REQNTID
	.align		4
.L_19:
        /*005c*/ 	.byte	0x04, 0x10
        /*005e*/ 	.short	(.L_21 - .L_20)
.L_20:
        /*0060*/ 	.word	0x00000080
        /*0064*/ 	.word	0x00000001
        /*0068*/ 	.word	0x00000001


	//----- nvinfo : EIATTR_CBANK_PARAM_SIZE
	.align		4
.L_21:
        /*006c*/ 	.byte	0x03, 0x19
        /*006e*/ 	.short	0x001c


	//----- nvinfo : EIATTR_PARAM_CBANK
	.align		4
        /*0070*/ 	.byte	0x04, 0x0a
        /*0072*/ 	.short	(.L_23 - .L_22)
	.align		4
.L_22:
        /*0074*/ 	.word	index@(.nv.constant0.triton_poi_fused_adaptive_max_pool2d_3)
        /*0078*/ 	.short	0x0210
        /*007a*/ 	.short	0x001c


	//----- nvinfo : EIATTR_SW_WAR
	.align		4
.L_23:
        /*007c*/ 	.byte	0x04, 0x36
        /*007e*/ 	.short	(.L_25 - .L_24)
.L_24:
        /*0080*/ 	.word	0x00000008
.L_25:


//--------------------- .nv.callgraph             --------------------------
	.section	.nv.callgraph,"",@"SHT_CUDA_CALLGRAPH"
	.align	4
	.sectionentsize	8
	.align		4
        /*0000*/ 	.word	0x00000000
	.align		4
        /*0004*/ 	.word	0xffffffff
	.align		4
        /*0008*/ 	.word	0x00000000
	.align		4
        /*000c*/ 	.word	0xfffffffe
	.align		4
        /*0010*/ 	.word	0x00000000
	.align		4
        /*0014*/ 	.word	0xfffffffd
	.align		4
        /*0018*/ 	.word	0x00000000
	.align		4
        /*001c*/ 	.word	0xfffffffc


//--------------------- .text.triton_poi_fused_adaptive_max_pool2d_3 --------------------------
	.section	.text.triton_poi_fused_adaptive_max_pool2d_3,"ax",@progbits
	.align	128
        .global         triton_poi_fused_adaptive_max_pool2d_3
        .type           triton_poi_fused_adaptive_max_pool2d_3,@function
        .size           triton_poi_fused_adaptive_max_pool2d_3,(.L_x_1 - triton_poi_fused_adaptive_max_pool2d_3)
        .other          triton_poi_fused_adaptive_max_pool2d_3,@"STO_CUDA_ENTRY STV_DEFAULT"
triton_poi_fused_adaptive_max_pool2d_3:
.text.triton_poi_fused_adaptive_max_pool2d_3:
[----:B------:R-:W0:Y:S01]  /*0000*/  LDC R1, c[0x0][0x28] ;  /* 0x00000a00ff017b82 */ /* 0x000e220000000800 */
[----:B------:R-:W1:Y:S07]  /*0010*/  S2R R0, SR_TID.X ;  /* 0x0000000000007919 */ /* 0x000e6e0000002100 */
[----:B------:R-:W2:Y:S01]  /*0020*/  LDC.64 R2, c[0x0][0x210] ;  /* 0x00008400ff027b82 */ /* 0x000ea20000000a00 */
[----:B------:R-:W-:Y:S01]  /*0030*/  CS2R R6, SRZ ;  /* 0x0000000000067805 */ /* 0x000fe2000001ff00 */
[----:B------:R-:W-:Y:S01]  /*0040*/  IMAD.MOV.U32 R4, RZ, RZ, RZ ;  /* 0x000000ffff047224 */ /* 0x000fe200078e00ff */
[----:B------:R-:W3:Y:S01]  /*0050*/  S2R R5, SR_CTAID.X ;  /* 0x0000000000057919 */ /* 0x000ee20000002500 */
[----:B------:R-:W-:Y:S01]  /*0060*/  ULDC.64 UR4, c[0x0][0x208] ;  /* 0x0000820000047ab9 */ /* 0x000fe20000000a00 */
[----:B------:R-:W-:Y:S01]  /*0070*/  CS2R R8, SRZ ;  /* 0x0000000000087805 */ /* 0x000fe2000001ff00 */
[----:B------:R-:W-:Y:S01]  /*0080*/  IMAD.MOV.U32 R18, RZ, RZ, RZ ;  /* 0x000000ffff127224 */ /* 0x000fe200078e00ff */
[----:B------:R-:W-:Y:S01]  /*0090*/  ULDC.64 UR6, c[0x0][0x220] ;  /* 0x0000880000067ab9 */ /* 0x000fe20000000a00 */
[----:B-1----:R-:W-:-:S05]  /*00a0*/  LOP3.LUT R0, R0, 0x7f, RZ, 0xc0, !PT ;  /* 0x0000007f00007812 */ /* 0x002fca00078ec0ff */
[----:B---3--:R-:W-:-:S04]  /*00b0*/  IMAD R0, R5, 0x80, R0 ;  /* 0x0000008005007824 */ /* 0x008fc800078e0200 */
[C---:B------:R-:W-:Y:S01]  /*00c0*/  IMAD R5, R0.reuse, 0xb, RZ ;  /* 0x0000000b00057824 */ /* 0x040fe200078e02ff */
[----:B------:R-:W-:-:S03]  /*00d0*/  ISETP.GE.AND P0, PT, R0, 0xb0, PT ;  /* 0x000000b00000780c */ /* 0x000fc60003f06270 */
[C---:B------:R-:W-:Y:S02]  /*00e0*/  VIADD R13, R5.reuse, 0x1 ;  /* 0x00000001050d7836 */ /* 0x040fe40000000000 */
[----:B--2---:R-:W-:-:S04]  /*00f0*/  IMAD.WIDE R10, R5, 0x4, R2 ;  /* 0x00000004050a7825 */ /* 0x004fc800078e0202 */
[----:B------:R-:W-:-:S04]  /*0100*/  IMAD.WIDE R12, R13, 0x4, R2 ;  /* 0x000000040d0c7825 */ /* 0x000fc800078e0202 */
[----:B------:R-:W-:Y:S01]  /*0110*/  VIADD R15, R5, 0x2 ;  /* 0x00000002050f7836 */ /* 0x000fe20000000000 */
[----:B------:R1:W2:Y:S04]  /*0120*/  @!P0 LDG.E.EL R7, desc[UR4][R10.64] ;  /* 0x000000040a078981 */ /* 0x0002a8000c2e1900 */
[----:B------:R3:W2:Y:S01]  /*0130*/  @!P0 LDG.E.EL R4, desc[UR4][R12.64] ;  /* 0x000000040c048981 */ /* 0x0006a2000c2e1900 */
[----:B------:R-:W-:-:S04]  /*0140*/  IMAD.WIDE R14, R15, 0x4, R2 ;  /* 0x000000040f0e7825 */ /* 0x000fc800078e0202 */
[C---:B------:R-:W-:Y:S01]  /*0150*/  VIADD R17, R5.reuse, 0x3 ;  /* 0x0000000305117836 */ /* 0x040fe20000000000 */
[----:B------:R4:W5:Y:S01]  /*0160*/  @!P0 LDG.E.EL R9, desc[UR4][R14.64] ;  /* 0x000000040e098981 */ /* 0x000962000c2e1900 */
[----:B------:R-:W-:Y:S02]  /*0170*/  VIADD R19, R5, 0x4 ;  /* 0x0000000405137836 */ /* 0x000fe40000000000 */
[----:B------:R-:W-:-:S05]  /*0180*/  IMAD.WIDE R16, R17, 0x4, R2 ;  /* 0x0000000411107825 */ /* 0x000fca00078e0202 */
[----:B------:R4:W5:Y:S01]  /*0190*/  @!P0 LDG.E.EL R18, desc[UR4][R16.64] ;  /* 0x0000000410128981 */ /* 0x000962000c2e1900 */
[----:B------:R-:W-:Y:S02]  /*01a0*/  IMAD.MOV.U32 R21, RZ, RZ, RZ ;  /* 0x000000ffff157224 */ /* 0x000fe400078e00ff */
[----:B-1----:R-:W-:-:S04]  /*01b0*/  IMAD.WIDE R10, R19, 0x4, R2 ;  /* 0x00000004130a7825 */ /* 0x002fc800078e0202 */
[C---:B---3--:R-:W-:Y:S01]  /*01c0*/  VIADD R13, R5.reuse, 0x5 ;  /* 0x00000005050d7836 */ /* 0x048fe20000000000 */
[----:B------:R-:W3:Y:S01]  /*01d0*/  @!P0 LDG.E.EL R21, desc[UR4][R10.64] ;  /* 0x000000040a158981 */ /* 0x000ee2000c2e1900 */
[----:B----4-:R-:W-:Y:S02]  /*01e0*/  VIADD R15, R5, 0x6 ;  /* 0x00000006050f7836 */ /* 0x010fe40000000000 */
[----:B------:R-:W-:-:S05]  /*01f0*/  IMAD.WIDE R12, R13, 0x4, R2 ;  /* 0x000000040d0c7825 */ /* 0x000fca00078e0202 */
[----:B------:R1:W4:Y:S01]  /*0200*/  @!P0 LDG.E.EL R6, desc[UR4][R12.64] ;  /* 0x000000040c068981 */ /* 0x000322000c2e1900 */
[----:B------:R-:W-:Y:S02]  /*0210*/  IMAD.MOV.U32 R19, RZ, RZ, RZ ;  /* 0x000000ffff137224 */ /* 0x000fe400078e00ff */
[----:B------:R-:W-:-:S05]  /*0220*/  IMAD.WIDE R14, R15, 0x4, R2 ;  /* 0x000000040f0e7825 */ /* 0x000fca00078e0202 */
[----:B------:R-:W4:Y:S01]  /*0230*/  @!P0 LDG.E.EL R19, desc[UR4][R14.64] ;  /* 0x000000040e138981 */ /* 0x000f22000c2e1900 */
[----:B0-----:R-:W-:-:S04]  /*0240*/  VIADD R17, R5, 0x7 ;  /* 0x0000000705117836 */ /* 0x001fc80000000000 */
[----:B------:R-:W-:-:S05]  /*0250*/  IMAD.WIDE R16, R17, 0x4, R2 ;  /* 0x0000000411107825 */ /* 0x000fca00078e0202 */
[----:B------:R-:W4:Y:S01]  /*0260*/  @!P0 LDG.E.EL R8, desc[UR4][R16.64] ;  /* 0x0000000410088981 */ /* 0x000f22000c2e1900 */
[----:B-1----:R-:W-:Y:S01]  /*0270*/  IMAD.MOV.U32 R13, RZ, RZ, RZ ;  /* 0x000000ffff0d7224 */ /* 0x002fe200078e00ff */
[C---:B--2---:R-:W-:Y:S02]  /*0280*/  FSETP.GT.AND P2, PT, R4.reuse, R7, PT ;  /* 0x000000070400720b */ /* 0x044fe40003f44000 */
[----:B------:R-:W-:Y:S02]  /*0290*/  FSETP.NAN.AND P1, PT, R4, R4, PT ;  /* 0x000000040400720b */ /* 0x000fe40003f28000 */
[----:B-----5:R-:W-:-:S09]  /*02a0*/  FSETP.NAN.AND P3, PT, R9, R9, PT ;  /* 0x000000090900720b */ /* 0x020fd20003f68000 */
[----:B------:R-:W-:Y:S01]  /*02b0*/  @!P2 FSEL R4, R4, R7, P1 ;  /* 0x000000070404a208 */ /* 0x000fe20000800000 */
[----:B------:R-:W-:Y:S01]  /*02c0*/  VIADD R7, R5, 0x8 ;  /* 0x0000000805077836 */ /* 0x000fe20000000000 */
[----:B------:R-:W-:Y:S02]  /*02d0*/  FSETP.NAN.AND P1, PT, R18, R18, PT ;  /* 0x000000121200720b */ /* 0x000fe40003f28000 */
[----:B------:R-:W-:-:S04]  /*02e0*/  FSETP.GEU.AND P6, PT, R4, R9, PT ;  /* 0x000000090400720b */ /* 0x000fc80003fce000 */
[----:B------:R-:W-:Y:S02]  /*02f0*/  @!P3 FSEL R9, R9, R4, !P6 ;  /* 0x000000040909b208 */ /* 0x000fe40007000000 */
[----:B---3--:R-:W-:Y:S02]  /*0300*/  FSETP.NAN.AND P3, PT, R21, R21, PT ;  /* 0x000000151500720b */ /* 0x008fe40003f68000 */
[----:B------:R-:W-:Y:S02]  /*0310*/  FSETP.GEU.AND P5, PT, R9, R18, PT ;  /* 0x000000120900720b */ /* 0x000fe40003fae000 */
[----:B------:R-:W-:Y:S02]  /*0320*/  SEL R4, RZ, 0x1, !P2 ;  /* 0x00000001ff047807 */ /* 0x000fe40005000000 */
[----:B------:R-:W-:Y:S02]  /*0330*/  @!P1 FSEL R18, R18, R9, !P5 ;  /* 0x0000000912129208 */ /* 0x000fe40006800000 */
[----:B----4-:R-:W-:-:S02]  /*0340*/  FSETP.NAN.AND P1, PT, R6, R6, PT ;  /* 0x000000060600720b */ /* 0x010fc40003f28000 */
[----:B------:R-:W-:Y:S02]  /*0350*/  FSETP.GEU.AND P4, PT, R18, R21, PT ;  /* 0x000000151200720b */ /* 0x000fe40003f8e000 */
[----:B------:R-:W-:Y:S02]  /*0360*/  P2R R9, PR, RZ, 0x20 ;  /* 0x00000020ff097803 */ /* 0x000fe40000000000 */
[----:B------:R-:W-:Y:S02]  /*0370*/  @!P3 FSEL R21, R21, R18, !P4 ;  /* 0x000000121515b208 */ /* 0x000fe40006000000 */
[----:B------:R-:W-:Y:S02]  /*0380*/  FSETP.NAN.AND P3, PT, R19, R19, PT ;  /* 0x000000131300720b */ /* 0x000fe40003f68000 */
[----:B------:R-:W-:-:S04]  /*0390*/  FSETP.GEU.AND P2, PT, R21, R6, PT ;  /* 0x000000061500720b */ /* 0x000fc80003f4e000 */
[----:B------:R-:W-:Y:S02]  /*03a0*/  @!P1 FSEL R6, R6, R21, !P2 ;  /* 0x0000001506069208 */ /* 0x000fe40005000000 */
[----:B------:R-:W-:Y:S02]  /*03b0*/  FSETP.NAN.AND P5, PT, R8, R8, PT ;  /* 0x000000080800720b */ /* 0x000fe40003fa8000 */
[----:B------:R-:W-:-:S04]  /*03c0*/  FSETP.GEU.AND P1, PT, R6, R19, PT ;  /* 0x000000130600720b */ /* 0x000fc80003f2e000 */
[----:B------:R-:W-:Y:S01]  /*03d0*/  @!P3 FSEL R19, R19, R6, !P1 ;  /* 0x000000061313b208 */ /* 0x000fe20004800000 */
[----:B------:R-:W-:-:S03]  /*03e0*/  IMAD.WIDE R6, R7, 0x4, R2 ;  /* 0x0000000407067825 */ /* 0x000fc600078e0202 */
[----:B------:R-:W-:Y:S02]  /*03f0*/  FSETP.GEU.AND P3, PT, R19, R8, PT ;  /* 0x000000081300720b */ /* 0x000fe40003f6e000 */
[----:B------:R0:W2:Y:S02]  /*0400*/  @!P0 LDG.E.EL R13, desc[UR4][R6.64] ;  /* 0x00000004060d8981 */ /* 0x0000a4000c2e1900 */
[----:B------:R-:W-:Y:S02]  /*0410*/  @!P5 FSEL R8, R8, R19, !P3 ;  /* 0x000000130808d208 */ /* 0x000fe40005800000 */
[----:B------:R-:W-:Y:S02]  /*0420*/  SEL R4, R4, 0x2, P6 ;  /* 0x0000000204047807 */ /* 0x000fe40003000000 */
[----:B------:R-:W-:Y:S01]  /*0430*/  CS2R R10, SRZ ;  /* 0x00000000000a7805 */ /* 0x000fe2000001ff00 */
[----:B0-----:R-:W0:Y:S01]  /*0440*/  LDC.64 R6, c[0x0][0x218] ;  /* 0x00008600ff067b82 */ /* 0x001e220000000a00 */
[----:B--2---:R-:W-:-:S02]  /*0450*/  FSETP.NAN.AND P5, PT, R13, R13, PT ;  /* 0x0000000d0d00720b */ /* 0x004fc40003fa8000 */
[----:B------:R-:W-:-:S11]  /*0460*/  FSETP.GEU.AND P6, PT, R8, R13, PT ;  /* 0x0000000d0800720b */ /* 0x000fd60003fce000 */
[----:B------:R-:W-:Y:S02]  /*0470*/  @!P5 FSEL R13, R13, R8, !P6 ;  /* 0x000000080d0dd208 */ /* 0x000fe40007000000 */
[----:B------:R-:W-:Y:S01]  /*0480*/  ISETP.NE.AND P5, PT, R9, RZ, PT ;  /* 0x000000ff0900720c */ /* 0x000fe20003fa5270 */
[----:B------:R-:W-:-:S04]  /*0490*/  VIADD R9, R5, 0x9 ;  /* 0x0000000905097836 */ /* 0x000fc80000000000 */
[----:B------:R-:W-:-:S04]  /*04a0*/  IMAD.WIDE R8, R9, 0x4, R2 ;  /* 0x0000000409087825 */ /* 0x000fc800078e0202 */
[----:B------:R-:W-:Y:S01]  /*04b0*/  VIADD R5, R5, 0xa ;  /* 0x0000000a05057836 */ /* 0x000fe20000000000 */
[----:B------:R-:W2:Y:S03]  /*04c0*/  @!P0 LDG.E.EL R10, desc[UR4][R8.64] ;  /* 0x00000004080a8981 */ /* 0x000ea6000c2e1900 */
[----:B------:R-:W-:-:S05]  /*04d0*/  IMAD.WIDE R2, R5, 0x4, R2 ;  /* 0x0000000405027825 */ /* 0x000fca00078e0202 */
[----:B------:R0:W3:Y:S01]  /*04e0*/  @!P0 LDG.E.EL R11, desc[UR4][R2.64] ;  /* 0x00000004020b8981 */ /* 0x0000e2000c2e1900 */
[----:B------:R-:W-:-:S04]  /*04f0*/  SEL R4, R4, 0x3, P5 ;  /* 0x0000000304047807 */ /* 0x000fc80002800000 */
[----:B------:R-:W-:-:S04]  /*0500*/  SEL R4, R4, 0x4, P4 ;  /* 0x0000000404047807 */ /* 0x000fc80002000000 */
[----:B------:R-:W-:-:S04]  /*0510*/  SEL R4, R4, 0x5, P2 ;  /* 0x0000000504047807 */ /* 0x000fc80001000000 */
[----:B------:R-:W-:-:S04]  /*0520*/  SEL R4, R4, 0x6, P1 ;  /* 0x0000000604047807 */ /* 0x000fc80000800000 */
[----:B------:R-:W-:Y:S01]  /*0530*/  SEL R4, R4, 0x7, P3 ;  /* 0x0000000704047807 */ /* 0x000fe20001800000 */
[----:B0-----:R-:W-:-:S03]  /*0540*/  IMAD.WIDE R2, R0, 0x4, R6 ;  /* 0x0000000400027825 */ /* 0x001fc600078e0206 */
[----:B------:R-:W-:Y:S02]  /*0550*/  SEL R5, R4, 0x8, P6 ;  /* 0x0000000804057807 */ /* 0x000fe40003000000 */
[----:B------:R-:W-:Y:S02]  /*0560*/  IADD3 R4, P3, R0, UR6, RZ ;  /* 0x0000000600047c10 */ /* 0x000fe4000ff7e0ff */
[-C--:B--2---:R-:W-:Y:S02]  /*0570*/  FSETP.NAN.AND P5, PT, R10, R10.reuse, PT ;  /* 0x0000000a0a00720b */ /* 0x084fe40003fa8000 */
[----:B------:R-:W-:Y:S02]  /*0580*/  FSETP.GEU.AND P2, PT, R13, R10, PT ;  /* 0x0000000a0d00720b */ /* 0x000fe40003f4e000 */
[----:B---3--:R-:W-:-:S09]  /*0590*/  FSETP.NAN.AND P4, PT, R11, R11, PT ;  /* 0x0000000b0b00720b */ /* 0x008fd20003f88000 */
[----:B------:R-:W-:-:S04]  /*05a0*/  @!P5 FSEL R10, R10, R13, !P2 ;  /* 0x0000000d0a0ad208 */ /* 0x000fc80005000000 */
[----:B------:R-:W-:-:S04]  /*05b0*/  FSETP.GEU.AND P1, PT, R10, R11, PT ;  /* 0x0000000b0a00720b */ /* 0x000fc80003f2e000 */
[----:B------:R-:W-:Y:S02]  /*05c0*/  @!P4 SEL R11, R11, R10, !P1 ;  /* 0x0000000a0b0bc207 */ /* 0x000fe40004800000 */
[----:B------:R-:W-:Y:S02]  /*05d0*/  SEL R6, R5, 0x9, P2 ;  /* 0x0000000905067807 */ /* 0x000fe40001000000 */
[----:B------:R-:W-:Y:S01]  /*05e0*/  LEA.HI.X.SX32 R5, R0, UR7, 0x1, P3 ;  /* 0x0000000700057c11 */ /* 0x000fe200098f0eff */
[----:B------:R0:W-:Y:S01]  /*05f0*/  @!P0 STG.E desc[UR4][R2.64], R11 ;  /* 0x0000000b02008986 */ /* 0x0001e2000c101904 */
[----:B------:R-:W-:Y:S01]  /*0600*/  SEL R7, R6, 0xa, P1 ;  /* 0x0000000a06077807 */ /* 0x000fe20000800000 */
[----:B0-----:R-:W-:Y:S06]  /*0610*/  @P0 EXIT ;  /* 0x000000000000094d */ /* 0x001fec0003800000 */
[----:B------:R-:W-:Y:S01]  /*0620*/  STG.E.U8 desc[UR4][R4.64], R7 ;  /* 0x0000000704007986 */ /* 0x000fe2000c101104 */
[----:B------:R-:W-:Y:S05]  /*0630*/  EXIT ;  /* 0x000000000000794d */ /* 0x000fea0003800000 */
.L_x_0:
[----:B------:R-:W-:-:S00]  /*0640*/  BRA `(.L_x_0) ;  /* 0xfffffffc00fc7947 */ /* 0x000fc0000383ffff */
[----:B------:R-:W-:-:S00]  /*0650*/  NOP ;  /* 0x0000000000007918 */ /* 0x000fc00000000000 */
        /* <DEDUP_REMOVED lines=10> */
.L_x_1:


//--------------------- .nv.constant0.triton_poi_fused_adaptive_max_pool2d_3 --------------------------
	.section	.nv.constant0.triton_poi_fused_adaptive_max_pool2d_3,"a",@progbits
	.sectionflags	@""
	.align	4
.nv.constant0.triton_poi_fused_adaptive_max_pool2d_3:
	.zero		556
